//
// Generated by NVIDIA NVVM Compiler
//
// Compiler Build ID: CL-36424714
// Cuda compilation tools, release 13.0, V13.0.88
// Based on NVVM 20.0.0
//

.version 9.0
.target sm_100
.address_size 64

	// .globl	_Z15SimpleMulKernelPfS_ii

.visible .entry _Z15SimpleMulKernelPfS_ii(
	.param .u64 .ptr .align 1 _Z15SimpleMulKernelPfS_ii_param_0,
	.param .u64 .ptr .align 1 _Z15SimpleMulKernelPfS_ii_param_1,
	.param .u32 _Z15SimpleMulKernelPfS_ii_param_2,
	.param .u32 _Z15SimpleMulKernelPfS_ii_param_3
)
{
	.reg .pred 	%p<12>;
	.reg .b32 	%r<47>;
	.reg .b32 	%f<67>;
	.reg .b64 	%rd<48>;

	ld.param.u64 	%rd3, [_Z15SimpleMulKernelPfS_ii_param_0];
	ld.param.u64 	%rd2, [_Z15SimpleMulKernelPfS_ii_param_1];
	ld.param.u32 	%r21, [_Z15SimpleMulKernelPfS_ii_param_2];
	ld.param.u32 	%r20, [_Z15SimpleMulKernelPfS_ii_param_3];
	cvta.to.global.u64 	%rd1, %rd3;
	mov.u32 	%r22, %ctaid.x;
	mov.u32 	%r23, %ctaid.y;
	mov.u32 	%r24, %tid.x;
	mov.u32 	%r25, %tid.y;
	shl.b32 	%r26, %r23, 4;
	add.s32 	%r1, %r26, %r25;
	shl.b32 	%r27, %r22, 4;
	add.s32 	%r28, %r27, %r24;
	setp.ge.s32 	%p1, %r1, %r20;
	setp.ge.s32 	%p2, %r28, %r21;
	or.pred  	%p3, %p1, %p2;
	@%p3 bra 	$L__BB0_13;
	and.b32  	%r3, %r20, 7;
	setp.lt.u32 	%p4, %r20, 8;
	mov.f32 	%f66, 0f00000000;
	mov.b32 	%r45, 0;
	@%p4 bra 	$L__BB0_4;
	and.b32  	%r45, %r20, 2147483640;
	neg.s32 	%r43, %r45;
	shl.b32 	%r6, %r21, 3;
	mov.f32 	%f66, 0f00000000;
	mul.wide.s32 	%rd8, %r21, 4;
	mov.u32 	%r41, %r1;
	mov.u32 	%r42, %r28;
$L__BB0_3:
	.pragma "nounroll";
	mul.wide.s32 	%rd4, %r41, 4;
	add.s64 	%rd5, %rd1, %rd4;
	ld.global.f32 	%f16, [%rd5];
	mul.wide.s32 	%rd6, %r42, 4;
	add.s64 	%rd7, %rd1, %rd6;
	ld.global.f32 	%f17, [%rd7];
	fma.rn.f32 	%f18, %f16, %f17, %f66;
	add.s64 	%rd9, %rd5, %rd8;
	ld.global.f32 	%f19, [%rd9];
	add.s64 	%rd10, %rd7, %rd8;
	ld.global.f32 	%f20, [%rd10];
	fma.rn.f32 	%f21, %f19, %f20, %f18;
	add.s64 	%rd11, %rd9, %rd8;
	ld.global.f32 	%f22, [%rd11];
	add.s64 	%rd12, %rd10, %rd8;
	ld.global.f32 	%f23, [%rd12];
	fma.rn.f32 	%f24, %f22, %f23, %f21;
	add.s64 	%rd13, %rd11, %rd8;
	ld.global.f32 	%f25, [%rd13];
	add.s64 	%rd14, %rd12, %rd8;
	ld.global.f32 	%f26, [%rd14];
	fma.rn.f32 	%f27, %f25, %f26, %f24;
	add.s64 	%rd15, %rd13, %rd8;
	ld.global.f32 	%f28, [%rd15];
	add.s64 	%rd16, %rd14, %rd8;
	ld.global.f32 	%f29, [%rd16];
	fma.rn.f32 	%f30, %f28, %f29, %f27;
	add.s64 	%rd17, %rd15, %rd8;
	ld.global.f32 	%f31, [%rd17];
	add.s64 	%rd18, %rd16, %rd8;
	ld.global.f32 	%f32, [%rd18];
	fma.rn.f32 	%f33, %f31, %f32, %f30;
	add.s64 	%rd19, %rd17, %rd8;
	ld.global.f32 	%f34, [%rd19];
	add.s64 	%rd20, %rd18, %rd8;
	ld.global.f32 	%f35, [%rd20];
	fma.rn.f32 	%f36, %f34, %f35, %f33;
	add.s64 	%rd21, %rd19, %rd8;
	ld.global.f32 	%f37, [%rd21];
	add.s64 	%rd22, %rd20, %rd8;
	ld.global.f32 	%f38, [%rd22];
	fma.rn.f32 	%f66, %f37, %f38, %f36;
	add.s32 	%r43, %r43, 8;
	add.s32 	%r42, %r42, %r6;
	add.s32 	%r41, %r41, %r6;
	setp.ne.s32 	%p5, %r43, 0;
	@%p5 bra 	$L__BB0_3;
$L__BB0_4:
	setp.eq.s32 	%p6, %r3, 0;
	@%p6 bra 	$L__BB0_12;
	and.b32  	%r14, %r20, 3;
	setp.lt.u32 	%p7, %r3, 4;
	@%p7 bra 	$L__BB0_7;
	mul.lo.s32 	%r30, %r45, %r21;
	add.s32 	%r31, %r30, %r1;
	mul.wide.s32 	%rd23, %r31, 4;
	add.s64 	%rd24, %rd1, %rd23;
	ld.global.f32 	%f40, [%rd24];
	add.s32 	%r32, %r30, %r28;
	mul.wide.s32 	%rd25, %r32, 4;
	add.s64 	%rd26, %rd1, %rd25;
	ld.global.f32 	%f41, [%rd26];
	fma.rn.f32 	%f42, %f40, %f41, %f66;
	mul.wide.s32 	%rd27, %r21, 4;
	add.s64 	%rd28, %rd24, %rd27;
	ld.global.f32 	%f43, [%rd28];
	add.s64 	%rd29, %rd26, %rd27;
	ld.global.f32 	%f44, [%rd29];
	fma.rn.f32 	%f45, %f43, %f44, %f42;
	add.s64 	%rd30, %rd28, %rd27;
	ld.global.f32 	%f46, [%rd30];
	add.s64 	%rd31, %rd29, %rd27;
	ld.global.f32 	%f47, [%rd31];
	fma.rn.f32 	%f48, %f46, %f47, %f45;
	add.s64 	%rd32, %rd30, %rd27;
	ld.global.f32 	%f49, [%rd32];
	add.s64 	%rd33, %rd31, %rd27;
	ld.global.f32 	%f50, [%rd33];
	fma.rn.f32 	%f66, %f49, %f50, %f48;
	add.s32 	%r45, %r45, 4;
$L__BB0_7:
	setp.eq.s32 	%p8, %r14, 0;
	@%p8 bra 	$L__BB0_12;
	setp.eq.s32 	%p9, %r14, 1;
	@%p9 bra 	$L__BB0_10;
	mul.lo.s32 	%r33, %r45, %r21;
	add.s32 	%r34, %r33, %r1;
	mul.wide.s32 	%rd34, %r34, 4;
	add.s64 	%rd35, %rd1, %rd34;
	ld.global.f32 	%f52, [%rd35];
	add.s32 	%r35, %r33, %r28;
	mul.wide.s32 	%rd36, %r35, 4;
	add.s64 	%rd37, %rd1, %rd36;
	ld.global.f32 	%f53, [%rd37];
	fma.rn.f32 	%f54, %f52, %f53, %f66;
	mul.wide.s32 	%rd38, %r21, 4;
	add.s64 	%rd39, %rd35, %rd38;
	ld.global.f32 	%f55, [%rd39];
	add.s64 	%rd40, %rd37, %rd38;
	ld.global.f32 	%f56, [%rd40];
	fma.rn.f32 	%f66, %f55, %f56, %f54;
	add.s32 	%r45, %r45, 2;
$L__BB0_10:
	and.b32  	%r36, %r20, 1;
	setp.eq.b32 	%p10, %r36, 1;
	not.pred 	%p11, %p10;
	@%p11 bra 	$L__BB0_12;
	mul.lo.s32 	%r37, %r45, %r21;
	add.s32 	%r38, %r37, %r1;
	mul.wide.s32 	%rd41, %r38, 4;
	add.s64 	%rd42, %rd1, %rd41;
	ld.global.f32 	%f57, [%rd42];
	add.s32 	%r39, %r37, %r28;
	mul.wide.s32 	%rd43, %r39, 4;
	add.s64 	%rd44, %rd1, %rd43;
	ld.global.f32 	%f58, [%rd44];
	fma.rn.f32 	%f66, %f57, %f58, %f66;
$L__BB0_12:
	mad.lo.s32 	%r40, %r21, %r1, %r28;
	cvta.to.global.u64 	%rd45, %rd2;
	mul.wide.u32 	%rd46, %r40, 4;
	add.s64 	%rd47, %rd45, %rd46;
	st.global.f32 	[%rd47], %f66;
$L__BB0_13:
	ret;

}


// ===== COMPILED SASS (sm_100) =====

	.target	sm_100

	.elftype	@"ET_EXEC"


//--------------------- .note.nv.tkinfo           --------------------------
	.section	.note.nv.tkinfo,"",@"SHT_NOTE"
	.sectionflags	@"SHF_NOTE_NV_TKINFO"
	.tkinfo
        /*0018*/ 	.word	0x00000002
        /*0030*/ 	.string	""
        /*0030*/ 	.string	"ptxas"
        /*0030*/ 	.string	"Cuda compilation tools, release 13.0, V13.0.88"
        /*0030*/ 	.string	"Build cuda_13.0.r13.0/compiler.36424714_0"
        /*0030*/ 	.string	"-arch sm_100 -m 64 "



//--------------------- .note.nv.cuinfo           --------------------------
	.section	.note.nv.cuinfo,"",@"SHT_NOTE"
	.sectionflags	@"SHF_NOTE_NV_CUINFO"
        /*0018*/ 	.short	0x0002
        /*001a*/ 	.short	0x0064
        /*001c*/ 	.short	0x0082
	.zero		2


//--------------------- .nv.info                  --------------------------
	.section	.nv.info,"",@"SHT_CUDA_INFO"
	.align	4


	//----- nvinfo : EIATTR_REGCOUNT
	.align		4
        /*0000*/ 	.byte	0x04, 0x2f
        /*0002*/ 	.short	(.L_1 - .L_0)
	.align		4
.L_0:
        /*0004*/ 	.word	index@(_Z15SimpleMulKernelPfS_ii)
        /*0008*/ 	.word	0x00000020


	//----- nvinfo : EIATTR_FRAME_SIZE
	.align		4
.L_1:
        /*000c*/ 	.byte	0x04, 0x11
        /*000e*/ 	.short	(.L_3 - .L_2)
	.align		4
.L_2:
        /*0010*/ 	.word	index@(_Z15SimpleMulKernelPfS_ii)
        /*0014*/ 	.word	0x00000000


	//----- nvinfo : EIATTR_MIN_STACK_SIZE
	.align		4
.L_3:
        /*0018*/ 	.byte	0x04, 0x12
        /*001a*/ 	.short	(.L_5 - .L_4)
	.align		4
.L_4:
        /*001c*/ 	.word	index@(_Z15SimpleMulKernelPfS_ii)
        /*0020*/ 	.word	0x00000000
.L_5:


//--------------------- .nv.compat                --------------------------
	.section	.nv.compat,"",@"SHT_CUDA_COMPAT_INFO"
	.align	4
        /*0000*/ 	.byte	0x02, 0x09, 0x00, 0x00, 0x02, 0x02, 0x01, 0x00, 0x02, 0x05, 0x05, 0x00, 0x03, 0x07, 0x01, 0x01
        /*0010*/ 	.byte	0x02, 0x03, 0x00, 0x00, 0x02, 0x06, 0x01, 0x00, 0x04, 0x0b, 0x08, 0x00, 0x09, 0x00, 0x00, 0x00
        /*0020*/ 	.byte	0x00, 0x00, 0x00, 0x00


//--------------------- .nv.info._Z15SimpleMulKernelPfS_ii --------------------------
	.section	.nv.info._Z15SimpleMulKernelPfS_ii,"",@"SHT_CUDA_INFO"
	.sectionflags	@""
	.align	4


	//----- nvinfo : EIATTR_CUDA_API_VERSION
	.align		4
        /*0000*/ 	.byte	0x04, 0x37
        /*0002*/ 	.short	(.L_7 - .L_6)
.L_6:
        /*0004*/ 	.word	0x00000082


	//----- nvinfo : EIATTR_KPARAM_INFO
	.align		4
.L_7:
        /*0008*/ 	.byte	0x04, 0x17
        /*000a*/ 	.short	(.L_9 - .L_8)
.L_8:
        /*000c*/ 	.word	0x00000000
        /*0010*/ 	.short	0x0003
        /*0012*/ 	.short	0x0014
        /*0014*/ 	.byte	0x00, 0xf0, 0x11, 0x00


	//----- nvinfo : EIATTR_KPARAM_INFO
	.align		4
.L_9:
        /*0018*/ 	.byte	0x04, 0x17
        /*001a*/ 	.short	(.L_11 - .L_10)
.L_10:
        /*001c*/ 	.word	0x00000000
        /*0020*/ 	.short	0x0002
        /*0022*/ 	.short	0x0010
        /*0024*/ 	.byte	0x00, 0xf0, 0x11, 0x00


	//----- nvinfo : EIATTR_KPARAM_INFO
	.align		4
.L_11:
        /*0028*/ 	.byte	0x04, 0x17
        /*002a*/ 	.short	(.L_13 - .L_12)
.L_12:
        /*002c*/ 	.word	0x00000000
        /*0030*/ 	.short	0x0001
        /*0032*/ 	.short	0x0008
        /*0034*/ 	.byte	0x00, 0xf5, 0x21, 0x00


	//----- nvinfo : EIATTR_KPARAM_INFO
	.align		4
.L_13:
        /*0038*/ 	.byte	0x04, 0x17
        /*003a*/ 	.short	(.L_15 - .L_14)
.L_14:
        /*003c*/ 	.word	0x00000000
        /*0040*/ 	.short	0x0000
        /*0042*/ 	.short	0x0000
        /*0044*/ 	.byte	0x00, 0xf5, 0x21, 0x00


	//----- nvinfo : EIATTR_SPARSE_MMA_MASK
	.align		4
.L_15:
        /*0048*/ 	.byte	0x03, 0x50
        /*004a*/ 	.short	0x0000


	//----- nvinfo : EIATTR_MAXREG_COUNT
	.align		4
        /*004c*/ 	.byte	0x03, 0x1b
        /*004e*/ 	.short	0x00ff


	//----- nvinfo : EIATTR_MERCURY_ISA_VERSION
	.align		4
        /*0050*/ 	.byte	0x03, 0x5f
        /*0052*/ 	.short	0x0101


	//----- nvinfo : EIATTR_VRC_CTA_INIT_COUNT
	.align		4
        /*0054*/ 	.byte	0x02, 0x4a
	.zero		1
	.zero		1


	//----- nvinfo : EIATTR_EXIT_INSTR_OFFSETS
	.align		4
        /*0058*/ 	.byte	0x04, 0x1c
        /*005a*/ 	.short	(.L_17 - .L_16)


	//   ....[0]....
.L_16:
        /*005c*/ 	.word	0x000000a0


	//   ....[1]....
        /*0060*/ 	.word	0x00000800


	//----- nvinfo : EIATTR_CBANK_PARAM_SIZE
	.align		4
.L_17:
        /*0064*/ 	.byte	0x03, 0x19
        /*0066*/ 	.short	0x0018


	//----- nvinfo : EIATTR_PARAM_CBANK
	.align		4
        /*0068*/ 	.byte	0x04, 0x0a
        /*006a*/ 	.short	(.L_19 - .L_18)
	.align		4
.L_18:
        /*006c*/ 	.word	index@(.nv.constant0._Z15SimpleMulKernelPfS_ii)
        /*0070*/ 	.short	0x0380
        /*0072*/ 	.short	0x0018


	//----- nvinfo : EIATTR_SW_WAR
	.align		4
.L_19:
        /*0074*/ 	.byte	0x04, 0x36
        /*0076*/ 	.short	(.L_21 - .L_20)
.L_20:
        /*0078*/ 	.word	0x00000008
.L_21:


//--------------------- .nv.callgraph             --------------------------
	.section	.nv.callgraph,"",@"SHT_CUDA_CALLGRAPH"
	.align	4
	.sectionentsize	8
	.align		4
        /*0000*/ 	.word	0x00000000
	.align		4
        /*0004*/ 	.word	0xffffffff
	.align		4
        /*0008*/ 	.word	0x00000000
	.align		4
        /*000c*/ 	.word	0xfffffffe
	.align		4
        /*0010*/ 	.word	0x00000000
	.align		4
        /*0014*/ 	.word	0xfffffffd
	.align		4
        /*0018*/ 	.word	0x00000000
	.align		4
        /*001c*/ 	.word	0xfffffffc


//--------------------- .text._Z15SimpleMulKernelPfS_ii --------------------------
	.section	.text._Z15SimpleMulKernelPfS_ii,"ax",@progbits
	.align	128
        .global         _Z15SimpleMulKernelPfS_ii
        .type           _Z15SimpleMulKernelPfS_ii,@function
        .size           _Z15SimpleMulKernelPfS_ii,(.L_x_5 - _Z15SimpleMulKernelPfS_ii)
        .other          _Z15SimpleMulKernelPfS_ii,@"STO_CUDA_ENTRY STV_DEFAULT"
_Z15SimpleMulKernelPfS_ii:
.text._Z15SimpleMulKernelPfS_ii:
[----:B------:R-:W-:Y:S01]  /*0000*/  LDC R1, c[0x0][0x37c] ;  /* 0x0000df00ff017b82 */ /* 0x000fe20000000800 */
[----:B------:R-:W0:Y:S07]  /*0010*/  S2R R3, SR_CTAID.X ;  /* 0x0000000000037919 */ /* 0x000e2e0000002500 */
[----:B------:R-:W1:Y:S01]  /*0020*/  LDC.64 R12, c[0x0][0x390] ;  /* 0x0000e400ff0c7b82 */ /* 0x000e620000000a00 */
[----:B------:R-:W0:Y:S01]  /*0030*/  S2R R0, SR_TID.X ;  /* 0x0000000000007919 */ /* 0x000e220000002100 */
[----:B------:R-:W2:Y:S01]  /*0040*/  S2R R5, SR_CTAID.Y ;  /* 0x0000000000057919 */ /* 0x000ea20000002600 */
[----:B------:R-:W2:Y:S01]  /*0050*/  S2R R2, SR_TID.Y ;  /* 0x0000000000027919 */ /* 0x000ea20000002200 */
[----:B0-----:R-:W-:-:S04]  /*0060*/  LEA R3, R3, R0, 0x4 ;  /* 0x0000000003037211 */ /* 0x001fc800078e20ff */
[----:B-1----:R-:W-:Y:S02]  /*0070*/  ISETP.GE.AND P0, PT, R3, R12, PT ;  /* 0x0000000c0300720c */ /* 0x002fe40003f06270 */
[----:B--2---:R-:W-:-:S04]  /*0080*/  LEA R5, R5, R2, 0x4 ;  /* 0x0000000205057211 */ /* 0x004fc800078e20ff */
[----:B------:R-:W-:-:S13]  /*0090*/  ISETP.GE.OR P0, PT, R5, R13, P0 ;  /* 0x0000000d0500720c */ /* 0x000fda0000706670 */
[----:B------:R-:W-:Y:S05]  /*00a0*/  @P0 EXIT ;  /* 0x000000000000094d */ /* 0x000fea0003800000 */
[C---:B------:R-:W-:Y:S01]  /*00b0*/  ISETP.GE.U32.AND P1, PT, R13.reuse, 0x8, PT ;  /* 0x000000080d00780c */ /* 0x040fe20003f26070 */
[----:B------:R-:W0:Y:S01]  /*00c0*/  LDCU.64 UR4, c[0x0][0x358] ;  /* 0x00006b00ff0477ac */ /* 0x000e220008000a00 */
[----:B------:R-:W-:Y:S01]  /*00d0*/  LOP3.LUT R0, R13, 0x7, RZ, 0xc0, !PT ;  /* 0x000000070d007812 */ /* 0x000fe200078ec0ff */
[----:B------:R-:W-:Y:S01]  /*00e0*/  HFMA2 R23, -RZ, RZ, 0, 0 ;  /* 0x00000000ff177431 */ /* 0x000fe200000001ff */
[----:B------:R-:W-:Y:S02]  /*00f0*/  MOV R2, RZ ;  /* 0x000000ff00027202 */ /* 0x000fe40000000f00 */
[----:B------:R-:W-:-:S07]  /*0100*/  ISETP.NE.AND P0, PT, R0, RZ, PT ;  /* 0x000000ff0000720c */ /* 0x000fce0003f05270 */
[----:B------:R-:W-:Y:S06]  /*0110*/  @!P1 BRA `(.L_x_0) ;  /* 0x0000000000cc9947 */ /* 0x000fec0003800000 */
[----:B------:R-:W-:Y:S02]  /*0120*/  LOP3.LUT R2, R13, 0x7ffffff8, RZ, 0xc0, !PT ;  /* 0x7ffffff80d027812 */ /* 0x000fe400078ec0ff */
[----:B------:R-:W-:Y:S02]  /*0130*/  MOV R23, RZ ;  /* 0x000000ff00177202 */ /* 0x000fe40000000f00 */
[----:B------:R-:W-:Y:S02]  /*0140*/  MOV R7, R5 ;  /* 0x0000000500077202 */ /* 0x000fe40000000f00 */
[----:B------:R-:W-:Y:S02]  /*0150*/  MOV R9, R3 ;  /* 0x0000000300097202 */ /* 0x000fe40000000f00 */
[----:B------:R-:W-:-:S07]  /*0160*/  IADD3 R4, PT, PT, -R2, RZ, RZ ;  /* 0x000000ff02047210 */ /* 0x000fce0007ffe1ff */
.L_x_1:
[----:B------:R-:W1:Y:S02]  /*0170*/  LDC.64 R10, c[0x0][0x380] ;  /* 0x0000e000ff0a7b82 */ /* 0x000e640000000a00 */
[----:B-1----:R-:W-:-:S04]  /*0180*/  IMAD.WIDE R16, R7, 0x4, R10 ;  /* 0x0000000407107825 */ /* 0x002fc800078e020a */
[----:B------:R-:W-:Y:S01]  /*0190*/  IMAD.WIDE R10, R9, 0x4, R10 ;  /* 0x00000004090a7825 */ /* 0x000fe200078e020a */
[----:B0-----:R-:W2:Y:S04]  /*01a0*/  LDG.E R6, desc[UR4][R16.64] ;  /* 0x0000000410067981 */ /* 0x001ea8000c1e1900 */
[----:B------:R0:W2:Y:S01]  /*01b0*/  LDG.E R21, desc[UR4][R10.64] ;  /* 0x000000040a157981 */ /* 0x0000a2000c1e1900 */
[----:B------:R-:W-:-:S04]  /*01c0*/  IMAD.WIDE R28, R12, 0x4, R16 ;  /* 0x000000040c1c7825 */ /* 0x000fc800078e0210 */
[----:B------:R-:W-:-:S04]  /*01d0*/  IMAD.WIDE R26, R12, 0x4, R10 ;  /* 0x000000040c1a7825 */ /* 0x000fc800078e020a */
[C---:B------:R-:W-:Y:S02]  /*01e0*/  IMAD.WIDE R24, R12.reuse, 0x4, R28 ;  /* 0x000000040c187825 */ /* 0x040fe400078e021c */
[----:B------:R-:W3:Y:S02]  /*01f0*/  LDG.E R29, desc[UR4][R28.64] ;  /* 0x000000041c1d7981 */ /* 0x000ee4000c1e1900 */
[C---:B------:R-:W-:Y:S02]  /*0200*/  IMAD.WIDE R14, R12.reuse, 0x4, R26 ;  /* 0x000000040c0e7825 */ /* 0x040fe400078e021a */
[----:B------:R-:W3:Y:S02]  /*0210*/  LDG.E R26, desc[UR4][R26.64] ;  /* 0x000000041a1a7981 */ /* 0x000ee4000c1e1900 */
[C---:B0-----:R-:W-:Y:S02]  /*0220*/  IMAD.WIDE R10, R12.reuse, 0x4, R24 ;  /* 0x000000040c0a7825 */ /* 0x041fe400078e0218 */
[----:B------:R-:W4:Y:S02]  /*0230*/  LDG.E R24, desc[UR4][R24.64] ;  /* 0x0000000418187981 */ /* 0x000f24000c1e1900 */
[----:B------:R-:W-:-:S04]  /*0240*/  IMAD.WIDE R18, R12, 0x4, R14 ;  /* 0x000000040c127825 */ /* 0x000fc800078e020e */
[C---:B------:R-:W-:Y:S01]  /*0250*/  IMAD.WIDE R16, R12.reuse, 0x4, R10 ;  /* 0x000000040c107825 */ /* 0x040fe200078e020a */
[----:B------:R0:W4:Y:S04]  /*0260*/  LDG.E R27, desc[UR4][R14.64] ;  /* 0x000000040e1b7981 */ /* 0x000128000c1e1900 */
[----:B------:R1:W5:Y:S04]  /*0270*/  LDG.E R25, desc[UR4][R18.64] ;  /* 0x0000000412197981 */ /* 0x000368000c1e1900 */
[----:B------:R1:W5:Y:S01]  /*0280*/  LDG.E R8, desc[UR4][R16.64] ;  /* 0x0000000410087981 */ /* 0x000362000c1e1900 */
[----:B0-----:R-:W-:-:S03]  /*0290*/  IMAD.WIDE R14, R12, 0x4, R18 ;  /* 0x000000040c0e7825 */ /* 0x001fc600078e0212 */
[----:B------:R-:W5:Y:S01]  /*02a0*/  LDG.E R10, desc[UR4][R10.64] ;  /* 0x000000040a0a7981 */ /* 0x000f62000c1e1900 */
[----:B-1----:R-:W-:-:S04]  /*02b0*/  IMAD.WIDE R18, R12, 0x4, R16 ;  /* 0x000000040c127825 */ /* 0x002fc800078e0210 */
[C---:B------:R-:W-:Y:S01]  /*02c0*/  IMAD.WIDE R16, R12.reuse, 0x4, R14 ;  /* 0x000000040c107825 */ /* 0x040fe200078e020e */
[----:B------:R-:W5:Y:S04]  /*02d0*/  LDG.E R28, desc[UR4][R18.64] ;  /* 0x00000004121c7981 */ /* 0x000f68000c1e1900 */
[----:B------:R0:W5:Y:S02]  /*02e0*/  LDG.E R11, desc[UR4][R14.64] ;  /* 0x000000040e0b7981 */ /* 0x000164000c1e1900 */
[----:B0-----:R-:W-:-:S04]  /*02f0*/  IMAD.WIDE R14, R12, 0x4, R18 ;  /* 0x000000040c0e7825 */ /* 0x001fc800078e0212 */
[----:B--2---:R-:W-:Y:S01]  /*0300*/  FFMA R6, R6, R21, R23 ;  /* 0x0000001506067223 */ /* 0x004fe20000000017 */
[C---:B------:R-:W-:Y:S02]  /*0310*/  IMAD.WIDE R20, R12.reuse, 0x4, R16 ;  /* 0x000000040c147825 */ /* 0x040fe400078e0210 */
[----:B------:R-:W2:Y:S02]  /*0320*/  LDG.E R17, desc[UR4][R16.64] ;  /* 0x0000000410117981 */ /* 0x000ea4000c1e1900 */
[C---:B------:R-:W-:Y:S02]  /*0330*/  IMAD.WIDE R22, R12.reuse, 0x4, R14 ;  /* 0x000000040c167825 */ /* 0x040fe400078e020e */
[----:B------:R0:W2:Y:S04]  /*0340*/  LDG.E R19, desc[UR4][R20.64] ;  /* 0x0000000414137981 */ /* 0x0000a8000c1e1900 */
[----:B------:R-:W2:Y:S04]  /*0350*/  LDG.E R23, desc[UR4][R22.64] ;  /* 0x0000000416177981 */ /* 0x000ea8000c1e1900 */
[----:B------:R-:W2:Y:S01]  /*0360*/  LDG.E R16, desc[UR4][R14.64] ;  /* 0x000000040e107981 */ /* 0x000ea2000c1e1900 */
[----:B0-----:R-:W-:-:S06]  /*0370*/  IMAD.WIDE R20, R12, 0x4, R20 ;  /* 0x000000040c147825 */ /* 0x001fcc00078e0214 */
[----:B------:R-:W2:Y:S01]  /*0380*/  LDG.E R20, desc[UR4][R20.64] ;  /* 0x0000000414147981 */ /* 0x000ea2000c1e1900 */
[----:B---3--:R-:W-:Y:S01]  /*0390*/  FFMA R29, R29, R26, R6 ;  /* 0x0000001a1d1d7223 */ /* 0x008fe20000000006 */
[----:B------:R-:W-:-:S03]  /*03a0*/  IADD3 R4, PT, PT, R4, 0x8, RZ ;  /* 0x0000000804047810 */ /* 0x000fc60007ffe0ff */
[----:B----4-:R-:W-:Y:S01]  /*03b0*/  FFMA R27, R24, R27, R29 ;  /* 0x0000001b181b7223 */ /* 0x010fe2000000001d */
[----:B------:R-:W-:-:S03]  /*03c0*/  ISETP.NE.AND P1, PT, R4, RZ, PT ;  /* 0x000000ff0400720c */ /* 0x000fc60003f25270 */
[----:B-----5:R-:W-:-:S04]  /*03d0*/  FFMA R25, R10, R25, R27 ;  /* 0x000000190a197223 */ /* 0x020fc8000000001b */
[----:B------:R-:W-:Y:S01]  /*03e0*/  FFMA R11, R8, R11, R25 ;  /* 0x0000000b080b7223 */ /* 0x000fe20000000019 */
[C---:B------:R-:W-:Y:S02]  /*03f0*/  LEA R9, R12.reuse, R9, 0x3 ;  /* 0x000000090c097211 */ /* 0x040fe400078e18ff */
[----:B------:R-:W-:Y:S01]  /*0400*/  LEA R7, R12, R7, 0x3 ;  /* 0x000000070c077211 */ /* 0x000fe200078e18ff */
[----:B--2---:R-:W-:-:S04]  /*0410*/  FFMA R11, R28, R17, R11 ;  /* 0x000000111c0b7223 */ /* 0x004fc8000000000b */
[----:B------:R-:W-:-:S04]  /*0420*/  FFMA R16, R16, R19, R11 ;  /* 0x0000001310107223 */ /* 0x000fc8000000000b */
[----:B------:R-:W-:Y:S01]  /*0430*/  FFMA R23, R23, R20, R16 ;  /* 0x0000001417177223 */ /* 0x000fe20000000010 */
[----:B------:R-:W-:Y:S06]  /*0440*/  @P1 BRA `(.L_x_1) ;  /* 0xfffffffc00481947 */ /* 0x000fec000383ffff */
.L_x_0:
[----:B------:R-:W-:Y:S05]  /*0450*/  @!P0 BRA `(.L_x_2) ;  /* 0x0000000000d88947 */ /* 0x000fea0003800000 */
[----:B------:R-:W-:Y:S02]  /*0460*/  ISETP.GE.U32.AND P0, PT, R0, 0x4, PT ;  /* 0x000000040000780c */ /* 0x000fe40003f06070 */
[----:B------:R-:W-:-:S04]  /*0470*/  LOP3.LUT R4, R13, 0x3, RZ, 0xc0, !PT ;  /* 0x000000030d047812 */ /* 0x000fc800078ec0ff */
[----:B------:R-:W-:-:S07]  /*0480*/  ISETP.NE.AND P1, PT, R4, RZ, PT ;  /* 0x000000ff0400720c */ /* 0x000fce0003f25270 */
[----:B------:R-:W-:Y:S06]  /*0490*/  @!P0 BRA `(.L_x_3) ;  /* 0x0000000000608947 */ /* 0x000fec0003800000 */
[----:B------:R-:W1:Y:S01]  /*04a0*/  LDC.64 R20, c[0x0][0x380] ;  /* 0x0000e000ff147b82 */ /* 0x000e620000000a00 */
[CC--:B------:R-:W-:Y:S02]  /*04b0*/  IMAD R19, R2.reuse, R12.reuse, R5 ;  /* 0x0000000c02137224 */ /* 0x0c0fe400078e0205 */
[----:B------:R-:W-:Y:S02]  /*04c0*/  IMAD R7, R2, R12, R3 ;  /* 0x0000000c02077224 */ /* 0x000fe400078e0203 */
[----:B-1----:R-:W-:-:S04]  /*04d0*/  IMAD.WIDE R18, R19, 0x4, R20 ;  /* 0x0000000413127825 */ /* 0x002fc800078e0214 */
[----:B------:R-:W-:-:S04]  /*04e0*/  IMAD.WIDE R20, R7, 0x4, R20 ;  /* 0x0000000407147825 */ /* 0x000fc800078e0214 */
[C---:B------:R-:W-:Y:S02]  /*04f0*/  IMAD.WIDE R24, R12.reuse, 0x4, R18 ;  /* 0x000000040c187825 */ /* 0x040fe400078e0212 */
[----:B0-----:R-:W2:Y:S02]  /*0500*/  LDG.E R18, desc[UR4][R18.64] ;  /* 0x0000000412127981 */ /* 0x001ea4000c1e1900 */
[C---:B------:R-:W-:Y:S02]  /*0510*/  IMAD.WIDE R8, R12.reuse, 0x4, R20 ;  /* 0x000000040c087825 */ /* 0x040fe400078e0214 */
[----:B------:R-:W2:Y:S02]  /*0520*/  LDG.E R20, desc[UR4][R20.64] ;  /* 0x0000000414147981 */ /* 0x000ea4000c1e1900 */
[C---:B------:R-:W-:Y:S02]  /*0530*/  IMAD.WIDE R10, R12.reuse, 0x4, R24 ;  /* 0x000000040c0a7825 */ /* 0x040fe400078e0218 */
[----:B------:R-:W3:Y:S02]  /*0540*/  LDG.E R25, desc[UR4][R24.64] ;  /* 0x0000000418197981 */ /* 0x000ee4000c1e1900 */
[----:B------:R-:W-:-:S02]  /*0550*/  IMAD.WIDE R6, R12, 0x4, R8 ;  /* 0x000000040c067825 */ /* 0x000fc400078e0208 */
[----:B------:R-:W3:Y:S02]  /*0560*/  LDG.E R8, desc[UR4][R8.64] ;  /* 0x0000000408087981 */ /* 0x000ee4000c1e1900 */
[C---:B------:R-:W-:Y:S02]  /*0570*/  IMAD.WIDE R16, R12.reuse, 0x4, R10 ;  /* 0x000000040c107825 */ /* 0x040fe400078e020a */
[----:B------:R-:W4:Y:S02]  /*0580*/  LDG.E R27, desc[UR4][R10.64] ;  /* 0x000000040a1b7981 */ /* 0x000f24000c1e1900 */
[----:B------:R-:W-:Y:S02]  /*0590*/  IMAD.WIDE R14, R12, 0x4, R6 ;  /* 0x000000040c0e7825 */ /* 0x000fe400078e0206 */
[----:B------:R-:W4:Y:S04]  /*05a0*/  LDG.E R6, desc[UR4][R6.64] ;  /* 0x0000000406067981 */ /* 0x000f28000c1e1900 */
[----:B------:R-:W5:Y:S04]  /*05b0*/  LDG.E R17, desc[UR4][R16.64] ;  /* 0x0000000410117981 */ /* 0x000f68000c1e1900 */
[----:B------:R-:W5:Y:S01]  /*05c0*/  LDG.E R14, desc[UR4][R14.64] ;  /* 0x000000040e0e7981 */ /* 0x000f62000c1e1900 */
[----:B------:R-:W-:Y:S01]  /*05d0*/  IADD3 R2, PT, PT, R2, 0x4, RZ ;  /* 0x0000000402027810 */ /* 0x000fe20007ffe0ff */
[----:B--2---:R-:W-:-:S04]  /*05e0*/  FFMA R18, R18, R20, R23 ;  /* 0x0000001412127223 */ /* 0x004fc80000000017 */
[----:B---3--:R-:W-:-:S04]  /*05f0*/  FFMA R18, R25, R8, R18 ;  /* 0x0000000819127223 */ /* 0x008fc80000000012 */
[----:B----4-:R-:W-:-:S04]  /*0600*/  FFMA R18, R27, R6, R18 ;  /* 0x000000061b127223 */ /* 0x010fc80000000012 */
[----:B-----5:R-:W-:-:S07]  /*0610*/  FFMA R23, R17, R14, R18 ;  /* 0x0000000e11177223 */ /* 0x020fce0000000012 */
.L_x_3:
[----:B------:R-:W-:Y:S05]  /*0620*/  @!P1 BRA `(.L_x_2) ;  /* 0x0000000000649947 */ /* 0x000fea0003800000 */
[----:B------:R-:W-:Y:S02]  /*0630*/  ISETP.NE.AND P0, PT, R4, 0x1, PT ;  /* 0x000000010400780c */ /* 0x000fe40003f05270 */
[----:B------:R-:W-:-:S04]  /*0640*/  LOP3.LUT R13, R13, 0x1, RZ, 0xc0, !PT ;  /* 0x000000010d0d7812 */ /* 0x000fc800078ec0ff */
[----:B------:R-:W-:-:S07]  /*0650*/  ISETP.NE.U32.AND P1, PT, R13, 0x1, PT ;  /* 0x000000010d00780c */ /* 0x000fce0003f25070 */
[----:B------:R-:W1:Y:S01]  /*0660*/  @P0 LDC.64 R8, c[0x0][0x380] ;  /* 0x0000e000ff080b82 */ /* 0x000e620000000a00 */
[CC--:B------:R-:W-:Y:S02]  /*0670*/  @P0 IMAD R15, R2.reuse, R12.reuse, R5 ;  /* 0x0000000c020f0224 */ /* 0x0c0fe400078e0205 */
[C---:B------:R-:W-:Y:S01]  /*0680*/  @P0 IMAD R17, R2.reuse, R12, R3 ;  /* 0x0000000c02110224 */ /* 0x040fe200078e0203 */
[----:B------:R-:W-:-:S04]  /*0690*/  @P0 IADD3 R2, PT, PT, R2, 0x2, RZ ;  /* 0x0000000202020810 */ /* 0x000fc80007ffe0ff */
[----:B------:R-:W2:Y:S01]  /*06a0*/  @!P1 LDC.64 R6, c[0x0][0x380] ;  /* 0x0000e000ff069b82 */ /* 0x000ea20000000a00 */
[CC--:B------:R-:W-:Y:S02]  /*06b0*/  @!P1 IMAD R11, R2.reuse, R12.reuse, R5 ;  /* 0x0000000c020b9224 */ /* 0x0c0fe400078e0205 */
[----:B------:R-:W-:Y:S02]  /*06c0*/  @!P1 IMAD R13, R2, R12, R3 ;  /* 0x0000000c020d9224 */ /* 0x000fe400078e0203 */
[----:B-1----:R-:W-:-:S04]  /*06d0*/  @P0 IMAD.WIDE R14, R15, 0x4, R8 ;  /* 0x000000040f0e0825 */ /* 0x002fc800078e0208 */
[----:B------:R-:W-:Y:S01]  /*06e0*/  @P0 IMAD.WIDE R16, R17, 0x4, R8 ;  /* 0x0000000411100825 */ /* 0x000fe200078e0208 */
[----:B0-----:R-:W3:Y:S03]  /*06f0*/  @P0 LDG.E R0, desc[UR4][R14.64] ;  /* 0x000000040e000981 */ /* 0x001ee6000c1e1900 */
[----:B------:R-:W-:-:S04]  /*0700*/  @P0 IMAD.WIDE R18, R12, 0x4, R14 ;  /* 0x000000040c120825 */ /* 0x000fc800078e020e */
[----:B------:R-:W-:Y:S02]  /*0710*/  @P0 IMAD.WIDE R8, R12, 0x4, R16 ;  /* 0x000000040c080825 */ /* 0x000fe400078e0210 */
[----:B------:R-:W3:Y:S02]  /*0720*/  @P0 LDG.E R16, desc[UR4][R16.64] ;  /* 0x0000000410100981 */ /* 0x000ee4000c1e1900 */
[--C-:B--2---:R-:W-:Y:S02]  /*0730*/  @!P1 IMAD.WIDE R10, R11, 0x4, R6.reuse ;  /* 0x000000040b0a9825 */ /* 0x104fe400078e0206 */
[----:B------:R-:W2:Y:S02]  /*0740*/  @P0 LDG.E R19, desc[UR4][R18.64] ;  /* 0x0000000412130981 */ /* 0x000ea4000c1e1900 */
[----:B------:R-:W-:Y:S02]  /*0750*/  @!P1 IMAD.WIDE R6, R13, 0x4, R6 ;  /* 0x000000040d069825 */ /* 0x000fe400078e0206 */
[----:B------:R-:W2:Y:S04]  /*0760*/  @P0 LDG.E R8, desc[UR4][R8.64] ;  /* 0x0000000408080981 */ /* 0x000ea8000c1e1900 */
[----:B------:R-:W4:Y:S04]  /*0770*/  @!P1 LDG.E R10, desc[UR4][R10.64] ;  /* 0x000000040a0a9981 */ /* 0x000f28000c1e1900 */
[----:B------:R-:W4:Y:S01]  /*0780*/  @!P1 LDG.E R6, desc[UR4][R6.64] ;  /* 0x0000000406069981 */ /* 0x000f22000c1e1900 */
[----:B---3--:R-:W-:-:S04]  /*0790*/  @P0 FFMA R0, R0, R16, R23 ;  /* 0x0000001000000223 */ /* 0x008fc80000000017 */
[----:B--2---:R-:W-:-:S04]  /*07a0*/  @P0 FFMA R23, R19, R8, R0 ;  /* 0x0000000813170223 */ /* 0x004fc80000000000 */
[----:B----4-:R-:W-:-:S07]  /*07b0*/  @!P1 FFMA R23, R10, R6, R23 ;  /* 0x000000060a179223 */ /* 0x010fce0000000017 */
.L_x_2:
[----:B------:R-:W1:Y:S01]  /*07c0*/  LDC.64 R6, c[0x0][0x388] ;  /* 0x0000e200ff067b82 */ /* 0x000e620000000a00 */
[----:B------:R-:W-:-:S04]  /*07d0*/  IMAD R3, R5, R12, R3 ;  /* 0x0000000c05037224 */ /* 0x000fc800078e0203 */
[----:B-1----:R-:W-:-:S05]  /*07e0*/  IMAD.WIDE.U32 R2, R3, 0x4, R6 ;  /* 0x0000000403027825 */ /* 0x002fca00078e0006 */
[----:B0-----:R-:W-:Y:S01]  /*07f0*/  STG.E desc[UR4][R2.64], R23 ;  /* 0x0000001702007986 */ /* 0x001fe2000c101904 */
[----:B------:R-:W-:Y:S05]  /*0800*/  EXIT ;  /* 0x000000000000794d */ /* 0x000fea0003800000 */
.L_x_4:
[----:B------:R-:W-:-:S00]  /*0810*/  BRA `(.L_x_4) ;  /* 0xfffffffc00fc7947 */ /* 0x000fc0000383ffff */
[----:B------:R-:W-:-:S00]  /*0820*/  NOP ;  /* 0x0000000000007918 */ /* 0x000fc00000000000 */
        /* <DEDUP_REMOVED lines=13> */
.L_x_5:


//--------------------- .nv.shared.reserved.0     --------------------------
	.section	.nv.shared.reserved.0,"aw",@nobits
	.weak		__nv_reservedSMEM_offset_0_alias
	.size		__nv_reservedSMEM_offset_0_alias, 0, 64
	.other		__nv_reservedSMEM_offset_0_alias,@"STO_CUDA_RESERVED_SHARED STV_DEFAULT"
__nv_reservedSMEM_offset_0_alias:
	.zero		0
	.zero		64


//--------------------- .nv.constant0._Z15SimpleMulKernelPfS_ii --------------------------
	.section	.nv.constant0._Z15SimpleMulKernelPfS_ii,"a",@progbits
	.sectionflags	@""
	.align	4
.nv.constant0._Z15SimpleMulKernelPfS_ii:
	.zero		920


//--------------------- SYMBOLS --------------------------

	.type		.nv.reservedSmem.offset0,@object
	.size		.nv.reservedSmem.offset0,0x4
